//
// Generated by NVIDIA NVVM Compiler
//
// Compiler Build ID: CL-36424714
// Cuda compilation tools, release 13.0, V13.0.88
// Based on NVVM 20.0.0
//

.version 9.0
.target sm_100
.address_size 64

	// .globl	_Z17sigmoidActivationPfS_

.visible .entry _Z17sigmoidActivationPfS_(
	.param .u64 .ptr .align 1 _Z17sigmoidActivationPfS__param_0,
	.param .u64 .ptr .align 1 _Z17sigmoidActivationPfS__param_1
)
{
	.reg .b32 	%r<10>;
	.reg .b32 	%f<15>;
	.reg .b64 	%rd<8>;
	.reg .b64 	%fd<4>;

	ld.param.u64 	%rd1, [_Z17sigmoidActivationPfS__param_0];
	ld.param.u64 	%rd2, [_Z17sigmoidActivationPfS__param_1];
	cvta.to.global.u64 	%rd3, %rd2;
	cvta.to.global.u64 	%rd4, %rd1;
	mov.u32 	%r1, %tid.x;
	mov.u32 	%r2, %tid.y;
	mov.u32 	%r3, %ntid.x;
	mov.u32 	%r4, %tid.z;
	mov.u32 	%r5, %ntid.y;
	mad.lo.s32 	%r6, %r5, %r4, %r2;
	mad.lo.s32 	%r7, %r6, %r3, %r1;
	mul.wide.u32 	%rd5, %r7, 4;
	add.s64 	%rd6, %rd4, %rd5;
	ld.global.f32 	%f1, [%rd6];
	fma.rn.f32 	%f2, %f1, 0fBBBB989D, 0f3F000000;
	cvt.sat.f32.f32 	%f3, %f2;
	mov.f32 	%f4, 0f4B400001;
	mov.f32 	%f5, 0f437C0000;
	fma.rm.f32 	%f6, %f3, %f5, %f4;
	add.f32 	%f7, %f6, 0fCB40007F;
	neg.f32 	%f8, %f7;
	fma.rn.f32 	%f9, %f1, 0fBFB8AA3B, %f8;
	fma.rn.f32 	%f10, %f1, 0fB2A57060, %f9;
	mov.b32 	%r8, %f6;
	shl.b32 	%r9, %r8, 23;
	mov.b32 	%f11, %r9;
	ex2.approx.ftz.f32 	%f12, %f10;
	mul.f32 	%f13, %f12, %f11;
	cvt.f64.f32 	%fd1, %f13;
	add.f64 	%fd2, %fd1, 0d3FF0000000000000;
	rcp.rn.f64 	%fd3, %fd2;
	cvt.rn.f32.f64 	%f14, %fd3;
	add.s64 	%rd7, %rd3, %rd5;
	st.global.f32 	[%rd7], %f14;
	ret;

}


// ===== COMPILED SASS (sm_100) =====

	.target	sm_100

	.elftype	@"ET_EXEC"


//--------------------- .note.nv.tkinfo           --------------------------
	.section	.note.nv.tkinfo,"",@"SHT_NOTE"
	.sectionflags	@"SHF_NOTE_NV_TKINFO"
	.tkinfo
        /*0018*/ 	.word	0x00000002
        /*0030*/ 	.string	""
        /*0030*/ 	.string	"ptxas"
        /*0030*/ 	.string	"Cuda compilation tools, release 13.0, V13.0.88"
        /*0030*/ 	.string	"Build cuda_13.0.r13.0/compiler.36424714_0"
        /*0030*/ 	.string	"-arch sm_100 -m 64 "



//--------------------- .note.nv.cuinfo           --------------------------
	.section	.note.nv.cuinfo,"",@"SHT_NOTE"
	.sectionflags	@"SHF_NOTE_NV_CUINFO"
        /*0018*/ 	.short	0x0002
        /*001a*/ 	.short	0x0064
        /*001c*/ 	.short	0x0082
	.zero		2


//--------------------- .nv.info                  --------------------------
	.section	.nv.info,"",@"SHT_CUDA_INFO"
	.align	4


	//----- nvinfo : EIATTR_REGCOUNT
	.align		4
        /*0000*/ 	.byte	0x04, 0x2f
        /*0002*/ 	.short	(.L_1 - .L_0)
	.align		4
.L_0:
        /*0004*/ 	.word	index@(_Z17sigmoidActivationPfS_)
        /*0008*/ 	.word	0x0000000e


	//----- nvinfo : EIATTR_FRAME_SIZE
	.align		4
.L_1:
        /*000c*/ 	.byte	0x04, 0x11
        /*000e*/ 	.short	(.L_3 - .L_2)
	.align		4
.L_2:
        /*0010*/ 	.word	index@($__internal_0_$__cuda_sm20_dblrcp_rn_slowpath_v3)
        /*0014*/ 	.word	0x00000000


	//----- nvinfo : EIATTR_FRAME_SIZE
	.align		4
.L_3:
        /*0018*/ 	.byte	0x04, 0x11
        /*001a*/ 	.short	(.L_5 - .L_4)
	.align		4
.L_4:
        /*001c*/ 	.word	index@(_Z17sigmoidActivationPfS_)
        /*0020*/ 	.word	0x00000000


	//----- nvinfo : EIATTR_MIN_STACK_SIZE
	.align		4
.L_5:
        /*0024*/ 	.byte	0x04, 0x12
        /*0026*/ 	.short	(.L_7 - .L_6)
	.align		4
.L_6:
        /*0028*/ 	.word	index@(_Z17sigmoidActivationPfS_)
        /*002c*/ 	.word	0x00000000
.L_7:


//--------------------- .nv.compat                --------------------------
	.section	.nv.compat,"",@"SHT_CUDA_COMPAT_INFO"
	.align	4
        /*0000*/ 	.byte	0x02, 0x09, 0x00, 0x00, 0x02, 0x02, 0x01, 0x00, 0x02, 0x05, 0x05, 0x00, 0x03, 0x07, 0x01, 0x01
        /*0010*/ 	.byte	0x02, 0x03, 0x00, 0x00, 0x02, 0x06, 0x01, 0x00, 0x04, 0x0b, 0x08, 0x00, 0x01, 0x00, 0x00, 0x00
        /*0020*/ 	.byte	0x00, 0x00, 0x00, 0x00


//--------------------- .nv.info._Z17sigmoidActivationPfS_ --------------------------
	.section	.nv.info._Z17sigmoidActivationPfS_,"",@"SHT_CUDA_INFO"
	.sectionflags	@""
	.align	4


	//----- nvinfo : EIATTR_CUDA_API_VERSION
	.align		4
        /*0000*/ 	.byte	0x04, 0x37
        /*0002*/ 	.short	(.L_9 - .L_8)
.L_8:
        /*0004*/ 	.word	0x00000082


	//----- nvinfo : EIATTR_KPARAM_INFO
	.align		4
.L_9:
        /*0008*/ 	.byte	0x04, 0x17
        /*000a*/ 	.short	(.L_11 - .L_10)
.L_10:
        /*000c*/ 	.word	0x00000000
        /*0010*/ 	.short	0x0001
        /*0012*/ 	.short	0x0008
        /*0014*/ 	.byte	0x00, 0xf5, 0x21, 0x00


	//----- nvinfo : EIATTR_KPARAM_INFO
	.align		4
.L_11:
        /*0018*/ 	.byte	0x04, 0x17
        /*001a*/ 	.short	(.L_13 - .L_12)
.L_12:
        /*001c*/ 	.word	0x00000000
        /*0020*/ 	.short	0x0000
        /*0022*/ 	.short	0x0000
        /*0024*/ 	.byte	0x00, 0xf5, 0x21, 0x00


	//----- nvinfo : EIATTR_SPARSE_MMA_MASK
	.align		4
.L_13:
        /*0028*/ 	.byte	0x03, 0x50
        /*002a*/ 	.short	0x0000


	//----- nvinfo : EIATTR_MAXREG_COUNT
	.align		4
        /*002c*/ 	.byte	0x03, 0x1b
        /*002e*/ 	.short	0x00ff


	//----- nvinfo : EIATTR_MERCURY_ISA_VERSION
	.align		4
        /*0030*/ 	.byte	0x03, 0x5f
        /*0032*/ 	.short	0x0101


	//----- nvinfo : EIATTR_VRC_CTA_INIT_COUNT
	.align		4
        /*0034*/ 	.byte	0x02, 0x4a
	.zero		1
	.zero		1


	//----- nvinfo : EIATTR_EXIT_INSTR_OFFSETS
	.align		4
        /*0038*/ 	.byte	0x04, 0x1c
        /*003a*/ 	.short	(.L_15 - .L_14)


	//   ....[0]....
.L_14:
        /*003c*/ 	.word	0x000002b0


	//----- nvinfo : EIATTR_CRS_STACK_SIZE
	.align		4
.L_15:
        /*0040*/ 	.byte	0x04, 0x1e
        /*0042*/ 	.short	(.L_17 - .L_16)
.L_16:
        /*0044*/ 	.word	0x00000000


	//----- nvinfo : EIATTR_CBANK_PARAM_SIZE
	.align		4
.L_17:
        /*0048*/ 	.byte	0x03, 0x19
        /*004a*/ 	.short	0x0010


	//----- nvinfo : EIATTR_PARAM_CBANK
	.align		4
        /*004c*/ 	.byte	0x04, 0x0a
        /*004e*/ 	.short	(.L_19 - .L_18)
	.align		4
.L_18:
        /*0050*/ 	.word	index@(.nv.constant0._Z17sigmoidActivationPfS_)
        /*0054*/ 	.short	0x0380
        /*0056*/ 	.short	0x0010


	//----- nvinfo : EIATTR_SW_WAR
	.align		4
.L_19:
        /*0058*/ 	.byte	0x04, 0x36
        /*005a*/ 	.short	(.L_21 - .L_20)
.L_20:
        /*005c*/ 	.word	0x00000008
.L_21:


//--------------------- .nv.callgraph             --------------------------
	.section	.nv.callgraph,"",@"SHT_CUDA_CALLGRAPH"
	.align	4
	.sectionentsize	8
	.align		4
        /*0000*/ 	.word	0x00000000
	.align		4
        /*0004*/ 	.word	0xffffffff
	.align		4
        /*0008*/ 	.word	0x00000000
	.align		4
        /*000c*/ 	.word	0xfffffffe
	.align		4
        /*0010*/ 	.word	0x00000000
	.align		4
        /*0014*/ 	.word	0xfffffffd
	.align		4
        /*0018*/ 	.word	0x00000000
	.align		4
        /*001c*/ 	.word	0xfffffffc


//--------------------- .text._Z17sigmoidActivationPfS_ --------------------------
	.section	.text._Z17sigmoidActivationPfS_,"ax",@progbits
	.align	128
        .global         _Z17sigmoidActivationPfS_
        .type           _Z17sigmoidActivationPfS_,@function
        .size           _Z17sigmoidActivationPfS_,(.L_x_7 - _Z17sigmoidActivationPfS_)
        .other          _Z17sigmoidActivationPfS_,@"STO_CUDA_ENTRY STV_DEFAULT"
_Z17sigmoidActivationPfS_:
.text._Z17sigmoidActivationPfS_:
[----:B------:R-:W-:Y:S01]  /*0000*/  LDC R1, c[0x0][0x37c] ;  /* 0x0000df00ff017b82 */ /* 0x000fe20000000800 */
[----:B------:R-:W0:Y:S01]  /*0010*/  S2R R0, SR_TID.Y ;  /* 0x0000000000007919 */ /* 0x000e220000002200 */
[----:B------:R-:W1:Y:S06]  /*0020*/  LDCU UR6, c[0x0][0x360] ;  /* 0x00006c00ff0677ac */ /* 0x000e6c0008000800 */
[----:B------:R-:W2:Y:S01]  /*0030*/  LDC.64 R2, c[0x0][0x380] ;  /* 0x0000e000ff027b82 */ /* 0x000ea20000000a00 */
[----:B------:R-:W0:Y:S01]  /*0040*/  S2R R7, SR_TID.Z ;  /* 0x0000000000077919 */ /* 0x000e220000002300 */
[----:B------:R-:W0:Y:S01]  /*0050*/  LDCU UR7, c[0x0][0x364] ;  /* 0x00006c80ff0777ac */ /* 0x000e220008000800 */
[----:B------:R-:W1:Y:S01]  /*0060*/  S2R R5, SR_TID.X ;  /* 0x0000000000057919 */ /* 0x000e620000002100 */
[----:B------:R-:W3:Y:S01]  /*0070*/  LDCU.64 UR4, c[0x0][0x358] ;  /* 0x00006b00ff0477ac */ /* 0x000ee20008000a00 */
[----:B0-----:R-:W-:-:S04]  /*0080*/  IMAD R0, R7, UR7, R0 ;  /* 0x0000000707007c24 */ /* 0x001fc8000f8e0200 */
[----:B-1----:R-:W-:-:S04]  /*0090*/  IMAD R0, R0, UR6, R5 ;  /* 0x0000000600007c24 */ /* 0x002fc8000f8e0205 */
[----:B--2---:R-:W-:-:S06]  /*00a0*/  IMAD.WIDE.U32 R2, R0, 0x4, R2 ;  /* 0x0000000400027825 */ /* 0x004fcc00078e0002 */
[----:B---3--:R-:W2:Y:S01]  /*00b0*/  LDG.E R2, desc[UR4][R2.64] ;  /* 0x0000000402027981 */ /* 0x008ea2000c1e1900 */
[----:B------:R-:W-:Y:S02]  /*00c0*/  HFMA2 R5, -RZ, RZ, 0.96630859375, -0.0022525787353515625 ;  /* 0x3bbb989dff057431 */ /* 0x000fe400000001ff */
[----:B------:R-:W-:Y:S01]  /*00d0*/  IMAD.MOV.U32 R7, RZ, RZ, 0x437c0000 ;  /* 0x437c0000ff077424 */ /* 0x000fe200078e00ff */
[----:B------:R-:W-:Y:S02]  /*00e0*/  BSSY.RECONVERGENT B0, `(.L_x_0) ;  /* 0x0000018000007945 */ /* 0x000fe40003800200 */
[----:B--2---:R-:W-:-:S04]  /*00f0*/  FFMA.SAT R4, R2, -R5, 0.5 ;  /* 0x3f00000002047423 */ /* 0x004fc80000002805 */
[----:B------:R-:W-:-:S04]  /*0100*/  FFMA.RM R4, R4, R7, 12582913 ;  /* 0x4b40000104047423 */ /* 0x000fc80000004007 */
[C---:B------:R-:W-:Y:S01]  /*0110*/  FADD R5, R4.reuse, -12583039 ;  /* 0xcb40007f04057421 */ /* 0x040fe20000000000 */
[----:B------:R-:W-:-:S03]  /*0120*/  SHF.L.U32 R4, R4, 0x17, RZ ;  /* 0x0000001704047819 */ /* 0x000fc600000006ff */
[----:B------:R-:W-:-:S04]  /*0130*/  FFMA R5, R2, -1.4426950216293334961, -R5 ;  /* 0xbfb8aa3b02057823 */ /* 0x000fc80000000805 */
[----:B------:R-:W-:-:S04]  /*0140*/  FFMA R10, R2, -1.925963033500011079e-08, R5 ;  /* 0xb2a57060020a7823 */ /* 0x000fc80000000005 */
[----:B------:R-:W0:Y:S02]  /*0150*/  MUFU.EX2 R5, R10 ;  /* 0x0000000a00057308 */ /* 0x000e240000000800 */
[----:B0-----:R-:W-:-:S06]  /*0160*/  FMUL R11, R4, R5 ;  /* 0x00000005040b7220 */ /* 0x001fcc0000400000 */
[----:B------:R-:W0:Y:S02]  /*0170*/  F2F.F64.F32 R2, R11 ;  /* 0x0000000b00027310 */ /* 0x000e240000201800 */
[----:B0-----:R-:W-:-:S06]  /*0180*/  DADD R4, R2, 1 ;  /* 0x3ff0000002047429 */ /* 0x001fcc0000000000 */
[----:B------:R-:W0:Y:S04]  /*0190*/  MUFU.RCP64H R3, R5 ;  /* 0x0000000500037308 */ /* 0x000e280000001800 */
[----:B------:R-:W-:-:S05]  /*01a0*/  VIADD R2, R5, 0x300402 ;  /* 0x0030040205027836 */ /* 0x000fca0000000000 */
[----:B------:R-:W-:Y:S01]  /*01b0*/  FSETP.GEU.AND P0, PT, |R2|, 5.8789094863358348022e-39, PT ;  /* 0x004004020200780b */ /* 0x000fe20003f0e200 */
[----:B0-----:R-:W-:-:S08]  /*01c0*/  DFMA R6, -R4, R2, 1 ;  /* 0x3ff000000406742b */ /* 0x001fd00000000102 */
[----:B------:R-:W-:-:S08]  /*01d0*/  DFMA R6, R6, R6, R6 ;  /* 0x000000060606722b */ /* 0x000fd00000000006 */
[----:B------:R-:W-:-:S08]  /*01e0*/  DFMA R6, R2, R6, R2 ;  /* 0x000000060206722b */ /* 0x000fd00000000002 */
[----:B------:R-:W-:-:S08]  /*01f0*/  DFMA R8, -R4, R6, 1 ;  /* 0x3ff000000408742b */ /* 0x000fd00000000106 */
[----:B------:R-:W-:Y:S01]  /*0200*/  DFMA R6, R6, R8, R6 ;  /* 0x000000080606722b */ /* 0x000fe20000000006 */
[----:B------:R-:W-:Y:S10]  /*0210*/  @P0 BRA `(.L_x_1) ;  /* 0x0000000000100947 */ /* 0x000ff40003800000 */
[----:B------:R-:W-:-:S04]  /*0220*/  LOP3.LUT R2, R5, 0x7fffffff, RZ, 0xc0, !PT ;  /* 0x7fffffff05027812 */ /* 0x000fc800078ec0ff */
[----:B------:R-:W-:Y:S02]  /*0230*/  IADD3 R8, PT, PT, R2, -0x100000, RZ ;  /* 0xfff0000002087810 */ /* 0x000fe40007ffe0ff */
[----:B------:R-:W-:-:S07]  /*0240*/  MOV R2, 0x260 ;  /* 0x0000026000027802 */ /* 0x000fce0000000f00 */
[----:B------:R-:W-:Y:S05]  /*0250*/  CALL.REL.NOINC `($__internal_0_$__cuda_sm20_dblrcp_rn_slowpath_v3) ;  /* 0x0000000000187944 */ /* 0x000fea0003c00000 */
.L_x_1:
[----:B------:R-:W-:Y:S05]  /*0260*/  BSYNC.RECONVERGENT B0 ;  /* 0x0000000000007941 */ /* 0x000fea0003800200 */
.L_x_0:
[----:B------:R-:W0:Y:S01]  /*0270*/  LDC.64 R2, c[0x0][0x388] ;  /* 0x0000e200ff027b82 */ /* 0x000e220000000a00 */
[----:B------:R-:W1:Y:S01]  /*0280*/  F2F.F32.F64 R7, R6 ;  /* 0x0000000600077310 */ /* 0x000e620000301000 */
[----:B0-----:R-:W-:-:S05]  /*0290*/  IMAD.WIDE.U32 R2, R0, 0x4, R2 ;  /* 0x0000000400027825 */ /* 0x001fca00078e0002 */
[----:B-1----:R-:W-:Y:S01]  /*02a0*/  STG.E desc[UR4][R2.64], R7 ;  /* 0x0000000702007986 */ /* 0x002fe2000c101904 */
[----:B------:R-:W-:Y:S05]  /*02b0*/  EXIT ;  /* 0x000000000000794d */ /* 0x000fea0003800000 */
        .weak           $__internal_0_$__cuda_sm20_dblrcp_rn_slowpath_v3
        .type           $__internal_0_$__cuda_sm20_dblrcp_rn_slowpath_v3,@function
        .size           $__internal_0_$__cuda_sm20_dblrcp_rn_slowpath_v3,(.L_x_7 - $__internal_0_$__cuda_sm20_dblrcp_rn_slowpath_v3)
$__internal_0_$__cuda_sm20_dblrcp_rn_slowpath_v3:
[----:B------:R-:W-:Y:S01]  /*02c0*/  DSETP.GTU.AND P0, PT, |R4|, +INF , PT ;  /* 0x7ff000000400742a */ /* 0x000fe20003f0c200 */
[----:B------:R-:W-:-:S13]  /*02d0*/  BSSY.RECONVERGENT B1, `(.L_x_2) ;  /* 0x0000023000017945 */ /* 0x000fda0003800200 */
[----:B------:R-:W-:Y:S05]  /*02e0*/  @P0 BRA `(.L_x_3) ;  /* 0x00000000007c0947 */ /* 0x000fea0003800000 */
[----:B------:R-:W-:-:S05]  /*02f0*/  LOP3.LUT R3, R5, 0x7fffffff, RZ, 0xc0, !PT ;  /* 0x7fffffff05037812 */ /* 0x000fca00078ec0ff */
[----:B------:R-:W-:-:S05]  /*0300*/  VIADD R6, R3, 0xffffffff ;  /* 0xffffffff03067836 */ /* 0x000fca0000000000 */
[----:B------:R-:W-:-:S13]  /*0310*/  ISETP.GE.U32.AND P0, PT, R6, 0x7fefffff, PT ;  /* 0x7fefffff0600780c */ /* 0x000fda0003f06070 */
[----:B------:R-:W-:Y:S02]  /*0320*/  @P0 LOP3.LUT R7, R5, 0x7ff00000, RZ, 0x3c, !PT ;  /* 0x7ff0000005070812 */ /* 0x000fe400078e3cff */
[----:B------:R-:W-:Y:S01]  /*0330*/  @P0 MOV R6, RZ ;  /* 0x000000ff00060202 */ /* 0x000fe20000000f00 */
[----:B------:R-:W-:Y:S06]  /*0340*/  @P0 BRA `(.L_x_4) ;  /* 0x00000000006c0947 */ /* 0x000fec0003800000 */
[----:B------:R-:W-:-:S13]  /*0350*/  ISETP.GE.U32.AND P0, PT, R3, 0x1000001, PT ;  /* 0x010000010300780c */ /* 0x000fda0003f06070 */
[----:B------:R-:W-:Y:S05]  /*0360*/  @!P0 BRA `(.L_x_5) ;  /* 0x0000000000348947 */ /* 0x000fea0003800000 */
[----:B------:R-:W-:Y:S01]  /*0370*/  VIADD R7, R5, 0xc0200000 ;  /* 0xc020000005077836 */ /* 0x000fe20000000000 */
[----:B------:R-:W-:-:S03]  /*0380*/  MOV R6, R4 ;  /* 0x0000000400067202 */ /* 0x000fc60000000f00 */
[----:B------:R-:W0:Y:S03]  /*0390*/  MUFU.RCP64H R9, R7 ;  /* 0x0000000700097308 */ /* 0x000e260000001800 */
[----:B0-----:R-:W-:-:S08]  /*03a0*/  DFMA R10, -R6, R8, 1 ;  /* 0x3ff00000060a742b */ /* 0x001fd00000000108 */
[----:B------:R-:W-:-:S08]  /*03b0*/  DFMA R10, R10, R10, R10 ;  /* 0x0000000a0a0a722b */ /* 0x000fd0000000000a */
[----:B------:R-:W-:-:S08]  /*03c0*/  DFMA R10, R8, R10, R8 ;  /* 0x0000000a080a722b */ /* 0x000fd00000000008 */
[----:B------:R-:W-:-:S08]  /*03d0*/  DFMA R8, -R6, R10, 1 ;  /* 0x3ff000000608742b */ /* 0x000fd0000000010a */
[----:B------:R-:W-:-:S08]  /*03e0*/  DFMA R8, R10, R8, R10 ;  /* 0x000000080a08722b */ /* 0x000fd0000000000a */
[----:B------:R-:W-:-:S08]  /*03f0*/  DMUL R8, R8, 2.2250738585072013831e-308 ;  /* 0x0010000008087828 */ /* 0x000fd00000000000 */
[----:B------:R-:W-:-:S08]  /*0400*/  DFMA R4, -R4, R8, 1 ;  /* 0x3ff000000404742b */ /* 0x000fd00000000108 */
[----:B------:R-:W-:-:S08]  /*0410*/  DFMA R4, R4, R4, R4 ;  /* 0x000000040404722b */ /* 0x000fd00000000004 */
[----:B------:R-:W-:Y:S01]  /*0420*/  DFMA R6, R8, R4, R8 ;  /* 0x000000040806722b */ /* 0x000fe20000000008 */
[----:B------:R-:W-:Y:S10]  /*0430*/  BRA `(.L_x_4) ;  /* 0x0000000000307947 */ /* 0x000ff40003800000 */
.L_x_5:
[----:B------:R-:W-:Y:S01]  /*0440*/  DMUL R4, R4, 8.11296384146066816958e+31 ;  /* 0x4690000004047828 */ /* 0x000fe20000000000 */
[----:B------:R-:W-:-:S05]  /*0450*/  IMAD.MOV.U32 R6, RZ, RZ, R8 ;  /* 0x000000ffff067224 */ /* 0x000fca00078e0008 */
[----:B------:R-:W0:Y:S02]  /*0460*/  MUFU.RCP64H R7, R5 ;  /* 0x0000000500077308 */ /* 0x000e240000001800 */
[----:B0-----:R-:W-:-:S08]  /*0470*/  DFMA R8, -R4, R6, 1 ;  /* 0x3ff000000408742b */ /* 0x001fd00000000106 */
[----:B------:R-:W-:-:S08]  /*0480*/  DFMA R8, R8, R8, R8 ;  /* 0x000000080808722b */ /* 0x000fd00000000008 */
[----:B------:R-:W-:-:S08]  /*0490*/  DFMA R8, R6, R8, R6 ;  /* 0x000000080608722b */ /* 0x000fd00000000006 */
[----:B------:R-:W-:-:S08]  /*04a0*/  DFMA R6, -R4, R8, 1 ;  /* 0x3ff000000406742b */ /* 0x000fd00000000108 */
[----:B------:R-:W-:-:S08]  /*04b0*/  DFMA R6, R8, R6, R8 ;  /* 0x000000060806722b */ /* 0x000fd00000000008 */
[----:B------:R-:W-:Y:S01]  /*04c0*/  DMUL R6, R6, 8.11296384146066816958e+31 ;  /* 0x4690000006067828 */ /* 0x000fe20000000000 */
[----:B------:R-:W-:Y:S10]  /*04d0*/  BRA `(.L_x_4) ;  /* 0x0000000000087947 */ /* 0x000ff40003800000 */
.L_x_3:
[----:B------:R-:W-:Y:S02]  /*04e0*/  LOP3.LUT R7, R5, 0x80000, RZ, 0xfc, !PT ;  /* 0x0008000005077812 */ /* 0x000fe400078efcff */
[----:B------:R-:W-:-:S07]  /*04f0*/  MOV R6, R4 ;  /* 0x0000000400067202 */ /* 0x000fce0000000f00 */
.L_x_4:
[----:B------:R-:W-:Y:S05]  /*0500*/  BSYNC.RECONVERGENT B1 ;  /* 0x0000000000017941 */ /* 0x000fea0003800200 */
.L_x_2:
[----:B------:R-:W-:-:S04]  /*0510*/  MOV R3, 0x0 ;  /* 0x0000000000037802 */ /* 0x000fc80000000f00 */
[----:B------:R-:W-:Y:S05]  /*0520*/  RET.REL.NODEC R2 `(_Z17sigmoidActivationPfS_) ;  /* 0xfffffff802b47950 */ /* 0x000fea0003c3ffff */
.L_x_6:
[----:B------:R-:W-:-:S00]  /*0530*/  BRA `(.L_x_6) ;  /* 0xfffffffc00fc7947 */ /* 0x000fc0000383ffff */
[----:B------:R-:W-:-:S00]  /*0540*/  NOP ;  /* 0x0000000000007918 */ /* 0x000fc00000000000 */
        /* <DEDUP_REMOVED lines=11> */
.L_x_7:


//--------------------- .nv.shared.reserved.0     --------------------------
	.section	.nv.shared.reserved.0,"aw",@nobits
	.weak		__nv_reservedSMEM_offset_0_alias
	.size		__nv_reservedSMEM_offset_0_alias, 0, 64
	.other		__nv_reservedSMEM_offset_0_alias,@"STO_CUDA_RESERVED_SHARED STV_DEFAULT"
__nv_reservedSMEM_offset_0_alias:
	.zero		0
	.zero		64


//--------------------- .nv.constant0._Z17sigmoidActivationPfS_ --------------------------
	.section	.nv.constant0._Z17sigmoidActivationPfS_,"a",@progbits
	.sectionflags	@""
	.align	4
.nv.constant0._Z17sigmoidActivationPfS_:
	.zero		912


//--------------------- SYMBOLS --------------------------

	.type		.nv.reservedSmem.offset0,@object
	.size		.nv.reservedSmem.offset0,0x4
